//
// Generated by NVIDIA NVVM Compiler
//
// Compiler Build ID: CL-36424714
// Cuda compilation tools, release 13.0, V13.0.88
// Based on NVVM 20.0.0
//

.version 9.0
.target sm_100
.address_size 64

	// .globl	_Z4flowmmPKfS0_S0_ffS0_S0_fPfS1_S1_S1_S1_
.global .align 1 .b8 _ZN34_INTERNAL_2af61f8c_4_k_cu_c32e413b4cuda3std3__45__cpo5beginE[1];
.global .align 1 .b8 _ZN34_INTERNAL_2af61f8c_4_k_cu_c32e413b4cuda3std3__45__cpo3endE[1];
.global .align 1 .b8 _ZN34_INTERNAL_2af61f8c_4_k_cu_c32e413b4cuda3std3__45__cpo6cbeginE[1];
.global .align 1 .b8 _ZN34_INTERNAL_2af61f8c_4_k_cu_c32e413b4cuda3std3__45__cpo4cendE[1];
.global .align 1 .b8 _ZN34_INTERNAL_2af61f8c_4_k_cu_c32e413b4cuda3std3__45__cpo6rbeginE[1];
.global .align 1 .b8 _ZN34_INTERNAL_2af61f8c_4_k_cu_c32e413b4cuda3std3__45__cpo4rendE[1];
.global .align 1 .b8 _ZN34_INTERNAL_2af61f8c_4_k_cu_c32e413b4cuda3std3__45__cpo7crbeginE[1];
.global .align 1 .b8 _ZN34_INTERNAL_2af61f8c_4_k_cu_c32e413b4cuda3std3__45__cpo5crendE[1];
.global .align 1 .b8 _ZN34_INTERNAL_2af61f8c_4_k_cu_c32e413b4cuda3std3__436_GLOBAL__N__2af61f8c_4_k_cu_c32e413b6ignoreE[1];
.global .align 1 .b8 _ZN34_INTERNAL_2af61f8c_4_k_cu_c32e413b4cuda3std3__419piecewise_constructE[1];
.global .align 1 .b8 _ZN34_INTERNAL_2af61f8c_4_k_cu_c32e413b4cuda3std3__48in_placeE[1];
.global .align 1 .b8 _ZN34_INTERNAL_2af61f8c_4_k_cu_c32e413b4cuda3std3__420unreachable_sentinelE[1];
.global .align 1 .b8 _ZN34_INTERNAL_2af61f8c_4_k_cu_c32e413b4cuda3std3__47nulloptE[1];
.global .align 1 .b8 _ZN34_INTERNAL_2af61f8c_4_k_cu_c32e413b4cuda3std3__48unexpectE[1];
.global .align 1 .b8 _ZN34_INTERNAL_2af61f8c_4_k_cu_c32e413b4cuda3std6ranges3__45__cpo4swapE[1];
.global .align 1 .b8 _ZN34_INTERNAL_2af61f8c_4_k_cu_c32e413b4cuda3std6ranges3__45__cpo9iter_moveE[1];
.global .align 1 .b8 _ZN34_INTERNAL_2af61f8c_4_k_cu_c32e413b4cuda3std6ranges3__45__cpo5beginE[1];
.global .align 1 .b8 _ZN34_INTERNAL_2af61f8c_4_k_cu_c32e413b4cuda3std6ranges3__45__cpo3endE[1];
.global .align 1 .b8 _ZN34_INTERNAL_2af61f8c_4_k_cu_c32e413b4cuda3std6ranges3__45__cpo6cbeginE[1];
.global .align 1 .b8 _ZN34_INTERNAL_2af61f8c_4_k_cu_c32e413b4cuda3std6ranges3__45__cpo4cendE[1];
.global .align 1 .b8 _ZN34_INTERNAL_2af61f8c_4_k_cu_c32e413b4cuda3std6ranges3__45__cpo7advanceE[1];
.global .align 1 .b8 _ZN34_INTERNAL_2af61f8c_4_k_cu_c32e413b4cuda3std6ranges3__45__cpo9iter_swapE[1];
.global .align 1 .b8 _ZN34_INTERNAL_2af61f8c_4_k_cu_c32e413b4cuda3std6ranges3__45__cpo4nextE[1];
.global .align 1 .b8 _ZN34_INTERNAL_2af61f8c_4_k_cu_c32e413b4cuda3std6ranges3__45__cpo4prevE[1];
.global .align 1 .b8 _ZN34_INTERNAL_2af61f8c_4_k_cu_c32e413b4cuda3std6ranges3__45__cpo4dataE[1];
.global .align 1 .b8 _ZN34_INTERNAL_2af61f8c_4_k_cu_c32e413b4cuda3std6ranges3__45__cpo5cdataE[1];
.global .align 1 .b8 _ZN34_INTERNAL_2af61f8c_4_k_cu_c32e413b4cuda3std6ranges3__45__cpo4sizeE[1];
.global .align 1 .b8 _ZN34_INTERNAL_2af61f8c_4_k_cu_c32e413b4cuda3std6ranges3__45__cpo5ssizeE[1];
.global .align 1 .b8 _ZN34_INTERNAL_2af61f8c_4_k_cu_c32e413b4cuda3std6ranges3__45__cpo8distanceE[1];
.global .align 1 .b8 _ZN34_INTERNAL_2af61f8c_4_k_cu_c32e413b6thrust24THRUST_300001_SM_1000_NS8cuda_cub3parE[1];
.global .align 1 .b8 _ZN34_INTERNAL_2af61f8c_4_k_cu_c32e413b6thrust24THRUST_300001_SM_1000_NS8cuda_cub10par_nosyncE[1];
.global .align 1 .b8 _ZN34_INTERNAL_2af61f8c_4_k_cu_c32e413b6thrust24THRUST_300001_SM_1000_NS6system6detail10sequential3seqE[1];
.global .align 1 .b8 _ZN34_INTERNAL_2af61f8c_4_k_cu_c32e413b6thrust24THRUST_300001_SM_1000_NS12placeholders2_1E[1];
.global .align 1 .b8 _ZN34_INTERNAL_2af61f8c_4_k_cu_c32e413b6thrust24THRUST_300001_SM_1000_NS12placeholders2_2E[1];
.global .align 1 .b8 _ZN34_INTERNAL_2af61f8c_4_k_cu_c32e413b6thrust24THRUST_300001_SM_1000_NS12placeholders2_3E[1];
.global .align 1 .b8 _ZN34_INTERNAL_2af61f8c_4_k_cu_c32e413b6thrust24THRUST_300001_SM_1000_NS12placeholders2_4E[1];
.global .align 1 .b8 _ZN34_INTERNAL_2af61f8c_4_k_cu_c32e413b6thrust24THRUST_300001_SM_1000_NS12placeholders2_5E[1];
.global .align 1 .b8 _ZN34_INTERNAL_2af61f8c_4_k_cu_c32e413b6thrust24THRUST_300001_SM_1000_NS12placeholders2_6E[1];
.global .align 1 .b8 _ZN34_INTERNAL_2af61f8c_4_k_cu_c32e413b6thrust24THRUST_300001_SM_1000_NS12placeholders2_7E[1];
.global .align 1 .b8 _ZN34_INTERNAL_2af61f8c_4_k_cu_c32e413b6thrust24THRUST_300001_SM_1000_NS12placeholders2_8E[1];
.global .align 1 .b8 _ZN34_INTERNAL_2af61f8c_4_k_cu_c32e413b6thrust24THRUST_300001_SM_1000_NS12placeholders2_9E[1];
.global .align 1 .b8 _ZN34_INTERNAL_2af61f8c_4_k_cu_c32e413b6thrust24THRUST_300001_SM_1000_NS12placeholders3_10E[1];
.global .align 1 .b8 _ZN34_INTERNAL_2af61f8c_4_k_cu_c32e413b6thrust24THRUST_300001_SM_1000_NS3seqE[1];

.visible .entry _Z4flowmmPKfS0_S0_ffS0_S0_fPfS1_S1_S1_S1_(
	.param .u64 _Z4flowmmPKfS0_S0_ffS0_S0_fPfS1_S1_S1_S1__param_0,
	.param .u64 _Z4flowmmPKfS0_S0_ffS0_S0_fPfS1_S1_S1_S1__param_1,
	.param .u64 .ptr .align 1 _Z4flowmmPKfS0_S0_ffS0_S0_fPfS1_S1_S1_S1__param_2,
	.param .u64 .ptr .align 1 _Z4flowmmPKfS0_S0_ffS0_S0_fPfS1_S1_S1_S1__param_3,
	.param .u64 .ptr .align 1 _Z4flowmmPKfS0_S0_ffS0_S0_fPfS1_S1_S1_S1__param_4,
	.param .f32 _Z4flowmmPKfS0_S0_ffS0_S0_fPfS1_S1_S1_S1__param_5,
	.param .f32 _Z4flowmmPKfS0_S0_ffS0_S0_fPfS1_S1_S1_S1__param_6,
	.param .u64 .ptr .align 1 _Z4flowmmPKfS0_S0_ffS0_S0_fPfS1_S1_S1_S1__param_7,
	.param .u64 .ptr .align 1 _Z4flowmmPKfS0_S0_ffS0_S0_fPfS1_S1_S1_S1__param_8,
	.param .f32 _Z4flowmmPKfS0_S0_ffS0_S0_fPfS1_S1_S1_S1__param_9,
	.param .u64 .ptr .align 1 _Z4flowmmPKfS0_S0_ffS0_S0_fPfS1_S1_S1_S1__param_10,
	.param .u64 .ptr .align 1 _Z4flowmmPKfS0_S0_ffS0_S0_fPfS1_S1_S1_S1__param_11,
	.param .u64 .ptr .align 1 _Z4flowmmPKfS0_S0_ffS0_S0_fPfS1_S1_S1_S1__param_12,
	.param .u64 .ptr .align 1 _Z4flowmmPKfS0_S0_ffS0_S0_fPfS1_S1_S1_S1__param_13,
	.param .u64 .ptr .align 1 _Z4flowmmPKfS0_S0_ffS0_S0_fPfS1_S1_S1_S1__param_14
)
{


	ret;

}
	// .globl	_ZN3cub18CUB_300001_SM_10006detail11EmptyKernelIvEEvv
.visible .entry _ZN3cub18CUB_300001_SM_10006detail11EmptyKernelIvEEvv()
{


	ret;

}


// ===== COMPILED SASS (sm_100) =====

	.target	sm_100

	.elftype	@"ET_EXEC"


//--------------------- .note.nv.tkinfo           --------------------------
	.section	.note.nv.tkinfo,"",@"SHT_NOTE"
	.sectionflags	@"SHF_NOTE_NV_TKINFO"
	.tkinfo
        /*0018*/ 	.word	0x00000002
        /*0030*/ 	.string	""
        /*0030*/ 	.string	"ptxas"
        /*0030*/ 	.string	"Cuda compilation tools, release 13.0, V13.0.88"
        /*0030*/ 	.string	"Build cuda_13.0.r13.0/compiler.36424714_0"
        /*0030*/ 	.string	"-arch sm_100 -m 64 "



//--------------------- .note.nv.cuinfo           --------------------------
	.section	.note.nv.cuinfo,"",@"SHT_NOTE"
	.sectionflags	@"SHF_NOTE_NV_CUINFO"
        /*0018*/ 	.short	0x0002
        /*001a*/ 	.short	0x0064
        /*001c*/ 	.short	0x0082
	.zero		2


//--------------------- .nv.info                  --------------------------
	.section	.nv.info,"",@"SHT_CUDA_INFO"
	.align	4


	//----- nvinfo : EIATTR_REGCOUNT
	.align		4
        /*0000*/ 	.byte	0x04, 0x2f
        /*0002*/ 	.short	(.L_44 - .L_43)
	.align		4
.L_43:
        /*0004*/ 	.word	index@(_Z4flowmmPKfS0_S0_ffS0_S0_fPfS1_S1_S1_S1_)
        /*0008*/ 	.word	0x00000004


	//----- nvinfo : EIATTR_FRAME_SIZE
	.align		4
.L_44:
        /*000c*/ 	.byte	0x04, 0x11
        /*000e*/ 	.short	(.L_46 - .L_45)
	.align		4
.L_45:
        /*0010*/ 	.word	index@(_Z4flowmmPKfS0_S0_ffS0_S0_fPfS1_S1_S1_S1_)
        /*0014*/ 	.word	0x00000000


	//----- nvinfo : EIATTR_REGCOUNT
	.align		4
.L_46:
        /*0018*/ 	.byte	0x04, 0x2f
        /*001a*/ 	.short	(.L_48 - .L_47)
	.align		4
.L_47:
        /*001c*/ 	.word	index@(_ZN3cub18CUB_300001_SM_10006detail11EmptyKernelIvEEvv)
        /*0020*/ 	.word	0x00000004


	//----- nvinfo : EIATTR_FRAME_SIZE
	.align		4
.L_48:
        /*0024*/ 	.byte	0x04, 0x11
        /*0026*/ 	.short	(.L_50 - .L_49)
	.align		4
.L_49:
        /*0028*/ 	.word	index@(_ZN3cub18CUB_300001_SM_10006detail11EmptyKernelIvEEvv)
        /*002c*/ 	.word	0x00000000


	//----- nvinfo : EIATTR_MIN_STACK_SIZE
	.align		4
.L_50:
        /*0030*/ 	.byte	0x04, 0x12
        /*0032*/ 	.short	(.L_52 - .L_51)
	.align		4
.L_51:
        /*0034*/ 	.word	index@(_ZN3cub18CUB_300001_SM_10006detail11EmptyKernelIvEEvv)
        /*0038*/ 	.word	0x00000000


	//----- nvinfo : EIATTR_MIN_STACK_SIZE
	.align		4
.L_52:
        /*003c*/ 	.byte	0x04, 0x12
        /*003e*/ 	.short	(.L_54 - .L_53)
	.align		4
.L_53:
        /*0040*/ 	.word	index@(_Z4flowmmPKfS0_S0_ffS0_S0_fPfS1_S1_S1_S1_)
        /*0044*/ 	.word	0x00000000
.L_54:


//--------------------- .nv.compat                --------------------------
	.section	.nv.compat,"",@"SHT_CUDA_COMPAT_INFO"
	.align	4
        /*0000*/ 	.byte	0x02, 0x09, 0x00, 0x00, 0x02, 0x02, 0x01, 0x00, 0x02, 0x05, 0x05, 0x00, 0x03, 0x07, 0x01, 0x01
        /*0010*/ 	.byte	0x02, 0x03, 0x00, 0x00, 0x02, 0x06, 0x01, 0x00, 0x04, 0x0b, 0x08, 0x00, 0x09, 0x00, 0x00, 0x00
        /*0020*/ 	.byte	0x00, 0x00, 0x00, 0x00


//--------------------- .nv.info._ZN3cub18CUB_300001_SM_10006detail11EmptyKernelIvEEvv --------------------------
	.section	.nv.info._ZN3cub18CUB_300001_SM_10006detail11EmptyKernelIvEEvv,"",@"SHT_CUDA_INFO"
	.sectionflags	@""
	.align	4


	//----- nvinfo : EIATTR_CUDA_API_VERSION
	.align		4
        /*0000*/ 	.byte	0x04, 0x37
        /*0002*/ 	.short	(.L_56 - .L_55)
.L_55:
        /*0004*/ 	.word	0x00000082


	//----- nvinfo : EIATTR_SPARSE_MMA_MASK
	.align		4
.L_56:
        /*0008*/ 	.byte	0x03, 0x50
        /*000a*/ 	.short	0x0000


	//----- nvinfo : EIATTR_MAXREG_COUNT
	.align		4
        /*000c*/ 	.byte	0x03, 0x1b
        /*000e*/ 	.short	0x00ff


	//----- nvinfo : EIATTR_MERCURY_ISA_VERSION
	.align		4
        /*0010*/ 	.byte	0x03, 0x5f
        /*0012*/ 	.short	0x0101


	//----- nvinfo : EIATTR_VRC_CTA_INIT_COUNT
	.align		4
        /*0014*/ 	.byte	0x02, 0x4a
	.zero		1
	.zero		1


	//----- nvinfo : EIATTR_EXIT_INSTR_OFFSETS
	.align		4
        /*0018*/ 	.byte	0x04, 0x1c
        /*001a*/ 	.short	(.L_58 - .L_57)


	//   ....[0]....
.L_57:
        /*001c*/ 	.word	0x00000010


	//----- nvinfo : EIATTR_SW_WAR
	.align		4
.L_58:
        /*0020*/ 	.byte	0x04, 0x36
        /*0022*/ 	.short	(.L_60 - .L_59)
.L_59:
        /*0024*/ 	.word	0x00000008
.L_60:


//--------------------- .nv.info._Z4flowmmPKfS0_S0_ffS0_S0_fPfS1_S1_S1_S1_ --------------------------
	.section	.nv.info._Z4flowmmPKfS0_S0_ffS0_S0_fPfS1_S1_S1_S1_,"",@"SHT_CUDA_INFO"
	.sectionflags	@""
	.align	4


	//----- nvinfo : EIATTR_CUDA_API_VERSION
	.align		4
        /*0000*/ 	.byte	0x04, 0x37
        /*0002*/ 	.short	(.L_62 - .L_61)
.L_61:
        /*0004*/ 	.word	0x00000082


	//----- nvinfo : EIATTR_KPARAM_INFO
	.align		4
.L_62:
        /*0008*/ 	.byte	0x04, 0x17
        /*000a*/ 	.short	(.L_64 - .L_63)
.L_63:
        /*000c*/ 	.word	0x00000000
        /*0010*/ 	.short	0x000e
        /*0012*/ 	.short	0x0068
        /*0014*/ 	.byte	0x00, 0xf5, 0x21, 0x00


	//----- nvinfo : EIATTR_KPARAM_INFO
	.align		4
.L_64:
        /*0018*/ 	.byte	0x04, 0x17
        /*001a*/ 	.short	(.L_66 - .L_65)
.L_65:
        /*001c*/ 	.word	0x00000000
        /*0020*/ 	.short	0x000d
        /*0022*/ 	.short	0x0060
        /*0024*/ 	.byte	0x00, 0xf5, 0x21, 0x00


	//----- nvinfo : EIATTR_KPARAM_INFO
	.align		4
.L_66:
        /*0028*/ 	.byte	0x04, 0x17
        /*002a*/ 	.short	(.L_68 - .L_67)
.L_67:
        /*002c*/ 	.word	0x00000000
        /*0030*/ 	.short	0x000c
        /*0032*/ 	.short	0x0058
        /*0034*/ 	.byte	0x00, 0xf5, 0x21, 0x00


	//----- nvinfo : EIATTR_KPARAM_INFO
	.align		4
.L_68:
        /*0038*/ 	.byte	0x04, 0x17
        /*003a*/ 	.short	(.L_70 - .L_69)
.L_69:
        /*003c*/ 	.word	0x00000000
        /*0040*/ 	.short	0x000b
        /*0042*/ 	.short	0x0050
        /*0044*/ 	.byte	0x00, 0xf5, 0x21, 0x00


	//----- nvinfo : EIATTR_KPARAM_INFO
	.align		4
.L_70:
        /*0048*/ 	.byte	0x04, 0x17
        /*004a*/ 	.short	(.L_72 - .L_71)
.L_71:
        /*004c*/ 	.word	0x00000000
        /*0050*/ 	.short	0x000a
        /*0052*/ 	.short	0x0048
        /*0054*/ 	.byte	0x00, 0xf5, 0x21, 0x00


	//----- nvinfo : EIATTR_KPARAM_INFO
	.align		4
.L_72:
        /*0058*/ 	.byte	0x04, 0x17
        /*005a*/ 	.short	(.L_74 - .L_73)
.L_73:
        /*005c*/ 	.word	0x00000000
        /*0060*/ 	.short	0x0009
        /*0062*/ 	.short	0x0040
        /*0064*/ 	.byte	0x00, 0xf0, 0x11, 0x00


	//----- nvinfo : EIATTR_KPARAM_INFO
	.align		4
.L_74:
        /*0068*/ 	.byte	0x04, 0x17
        /*006a*/ 	.short	(.L_76 - .L_75)
.L_75:
        /*006c*/ 	.word	0x00000000
        /*0070*/ 	.short	0x0008
        /*0072*/ 	.short	0x0038
        /*0074*/ 	.byte	0x00, 0xf5, 0x21, 0x00


	//----- nvinfo : EIATTR_KPARAM_INFO
	.align		4
.L_76:
        /*0078*/ 	.byte	0x04, 0x17
        /*007a*/ 	.short	(.L_78 - .L_77)
.L_77:
        /*007c*/ 	.word	0x00000000
        /*0080*/ 	.short	0x0007
        /*0082*/ 	.short	0x0030
        /*0084*/ 	.byte	0x00, 0xf5, 0x21, 0x00


	//----- nvinfo : EIATTR_KPARAM_INFO
	.align		4
.L_78:
        /*0088*/ 	.byte	0x04, 0x17
        /*008a*/ 	.short	(.L_80 - .L_79)
.L_79:
        /*008c*/ 	.word	0x00000000
        /*0090*/ 	.short	0x0006
        /*0092*/ 	.short	0x002c
        /*0094*/ 	.byte	0x00, 0xf0, 0x11, 0x00


	//----- nvinfo : EIATTR_KPARAM_INFO
	.align		4
.L_80:
        /*0098*/ 	.byte	0x04, 0x17
        /*009a*/ 	.short	(.L_82 - .L_81)
.L_81:
        /*009c*/ 	.word	0x00000000
        /*00a0*/ 	.short	0x0005
        /*00a2*/ 	.short	0x0028
        /*00a4*/ 	.byte	0x00, 0xf0, 0x11, 0x00


	//----- nvinfo : EIATTR_KPARAM_INFO
	.align		4
.L_82:
        /*00a8*/ 	.byte	0x04, 0x17
        /*00aa*/ 	.short	(.L_84 - .L_83)
.L_83:
        /*00ac*/ 	.word	0x00000000
        /*00b0*/ 	.short	0x0004
        /*00b2*/ 	.short	0x0020
        /*00b4*/ 	.byte	0x00, 0xf5, 0x21, 0x00


	//----- nvinfo : EIATTR_KPARAM_INFO
	.align		4
.L_84:
        /*00b8*/ 	.byte	0x04, 0x17
        /*00ba*/ 	.short	(.L_86 - .L_85)
.L_85:
        /*00bc*/ 	.word	0x00000000
        /*00c0*/ 	.short	0x0003
        /*00c2*/ 	.short	0x0018
        /*00c4*/ 	.byte	0x00, 0xf5, 0x21, 0x00


	//----- nvinfo : EIATTR_KPARAM_INFO
	.align		4
.L_86:
        /*00c8*/ 	.byte	0x04, 0x17
        /*00ca*/ 	.short	(.L_88 - .L_87)
.L_87:
        /*00cc*/ 	.word	0x00000000
        /*00d0*/ 	.short	0x0002
        /*00d2*/ 	.short	0x0010
        /*00d4*/ 	.byte	0x00, 0xf5, 0x21, 0x00


	//----- nvinfo : EIATTR_KPARAM_INFO
	.align		4
.L_88:
        /*00d8*/ 	.byte	0x04, 0x17
        /*00da*/ 	.short	(.L_90 - .L_89)
.L_89:
        /*00dc*/ 	.word	0x00000000
        /*00e0*/ 	.short	0x0001
        /*00e2*/ 	.short	0x0008
        /*00e4*/ 	.byte	0x00, 0xf0, 0x21, 0x00


	//----- nvinfo : EIATTR_KPARAM_INFO
	.align		4
.L_90:
        /*00e8*/ 	.byte	0x04, 0x17
        /*00ea*/ 	.short	(.L_92 - .L_91)
.L_91:
        /*00ec*/ 	.word	0x00000000
        /*00f0*/ 	.short	0x0000
        /*00f2*/ 	.short	0x0000
        /*00f4*/ 	.byte	0x00, 0xf0, 0x21, 0x00


	//----- nvinfo : EIATTR_SPARSE_MMA_MASK
	.align		4
.L_92:
        /*00f8*/ 	.byte	0x03, 0x50
        /*00fa*/ 	.short	0x0000


	//----- nvinfo : EIATTR_MAXREG_COUNT
	.align		4
        /*00fc*/ 	.byte	0x03, 0x1b
        /*00fe*/ 	.short	0x00ff


	//----- nvinfo : EIATTR_MERCURY_ISA_VERSION
	.align		4
        /*0100*/ 	.byte	0x03, 0x5f
        /*0102*/ 	.short	0x0101


	//----- nvinfo : EIATTR_VRC_CTA_INIT_COUNT
	.align		4
        /*0104*/ 	.byte	0x02, 0x4a
	.zero		1
	.zero		1


	//----- nvinfo : EIATTR_EXIT_INSTR_OFFSETS
	.align		4
        /*0108*/ 	.byte	0x04, 0x1c
        /*010a*/ 	.short	(.L_94 - .L_93)


	//   ....[0]....
.L_93:
        /*010c*/ 	.word	0x00000010


	//----- nvinfo : EIATTR_CBANK_PARAM_SIZE
	.align		4
.L_94:
        /*0110*/ 	.byte	0x03, 0x19
        /*0112*/ 	.short	0x0070


	//----- nvinfo : EIATTR_PARAM_CBANK
	.align		4
        /*0114*/ 	.byte	0x04, 0x0a
        /*0116*/ 	.short	(.L_96 - .L_95)
	.align		4
.L_95:
        /*0118*/ 	.word	index@(.nv.constant0._Z4flowmmPKfS0_S0_ffS0_S0_fPfS1_S1_S1_S1_)
        /*011c*/ 	.short	0x0380
        /*011e*/ 	.short	0x0070


	//----- nvinfo : EIATTR_SW_WAR
	.align		4
.L_96:
        /*0120*/ 	.byte	0x04, 0x36
        /*0122*/ 	.short	(.L_98 - .L_97)
.L_97:
        /*0124*/ 	.word	0x00000008
.L_98:


//--------------------- .nv.callgraph             --------------------------
	.section	.nv.callgraph,"",@"SHT_CUDA_CALLGRAPH"
	.align	4
	.sectionentsize	8
	.align		4
        /*0000*/ 	.word	0x00000000
	.align		4
        /*0004*/ 	.word	0xffffffff
	.align		4
        /*0008*/ 	.word	0x00000000
	.align		4
        /*000c*/ 	.word	0xfffffffe
	.align		4
        /*0010*/ 	.word	0x00000000
	.align		4
        /*0014*/ 	.word	0xfffffffd
	.align		4
        /*0018*/ 	.word	0x00000000
	.align		4
        /*001c*/ 	.word	0xfffffffc


//--------------------- .nv.constant4             --------------------------
	.section	.nv.constant4,"a",@progbits
	.align	8
	.align		8
.nv.constant4:
        /*0000*/ 	.dword	_ZN34_INTERNAL_2af61f8c_4_k_cu_c32e413b4cuda3std3__45__cpo5beginE
	.align		8
        /*0008*/ 	.dword	_ZN34_INTERNAL_2af61f8c_4_k_cu_c32e413b4cuda3std3__45__cpo3endE
	.align		8
        /*0010*/ 	.dword	_ZN34_INTERNAL_2af61f8c_4_k_cu_c32e413b4cuda3std3__45__cpo6cbeginE
	.align		8
        /*0018*/ 	.dword	_ZN34_INTERNAL_2af61f8c_4_k_cu_c32e413b4cuda3std3__45__cpo4cendE
	.align		8
        /*0020*/ 	.dword	_ZN34_INTERNAL_2af61f8c_4_k_cu_c32e413b4cuda3std3__45__cpo6rbeginE
	.align		8
        /*0028*/ 	.dword	_ZN34_INTERNAL_2af61f8c_4_k_cu_c32e413b4cuda3std3__45__cpo4rendE
	.align		8
        /*0030*/ 	.dword	_ZN34_INTERNAL_2af61f8c_4_k_cu_c32e413b4cuda3std3__45__cpo7crbeginE
	.align		8
        /*0038*/ 	.dword	_ZN34_INTERNAL_2af61f8c_4_k_cu_c32e413b4cuda3std3__45__cpo5crendE
	.align		8
        /*0040*/ 	.dword	_ZN34_INTERNAL_2af61f8c_4_k_cu_c32e413b4cuda3std3__436_GLOBAL__N__2af61f8c_4_k_cu_c32e413b6ignoreE
	.align		8
        /*0048*/ 	.dword	_ZN34_INTERNAL_2af61f8c_4_k_cu_c32e413b4cuda3std3__419piecewise_constructE
	.align		8
        /*0050*/ 	.dword	_ZN34_INTERNAL_2af61f8c_4_k_cu_c32e413b4cuda3std3__48in_placeE
	.align		8
        /*0058*/ 	.dword	_ZN34_INTERNAL_2af61f8c_4_k_cu_c32e413b4cuda3std3__420unreachable_sentinelE
	.align		8
        /*0060*/ 	.dword	_ZN34_INTERNAL_2af61f8c_4_k_cu_c32e413b4cuda3std3__47nulloptE
	.align		8
        /*0068*/ 	.dword	_ZN34_INTERNAL_2af61f8c_4_k_cu_c32e413b4cuda3std3__48unexpectE
	.align		8
        /*0070*/ 	.dword	_ZN34_INTERNAL_2af61f8c_4_k_cu_c32e413b4cuda3std6ranges3__45__cpo4swapE
	.align		8
        /*0078*/ 	.dword	_ZN34_INTERNAL_2af61f8c_4_k_cu_c32e413b4cuda3std6ranges3__45__cpo9iter_moveE
	.align		8
        /*0080*/ 	.dword	_ZN34_INTERNAL_2af61f8c_4_k_cu_c32e413b4cuda3std6ranges3__45__cpo5beginE
	.align		8
        /*0088*/ 	.dword	_ZN34_INTERNAL_2af61f8c_4_k_cu_c32e413b4cuda3std6ranges3__45__cpo3endE
	.align		8
        /*0090*/ 	.dword	_ZN34_INTERNAL_2af61f8c_4_k_cu_c32e413b4cuda3std6ranges3__45__cpo6cbeginE
	.align		8
        /*0098*/ 	.dword	_ZN34_INTERNAL_2af61f8c_4_k_cu_c32e413b4cuda3std6ranges3__45__cpo4cendE
	.align		8
        /*00a0*/ 	.dword	_ZN34_INTERNAL_2af61f8c_4_k_cu_c32e413b4cuda3std6ranges3__45__cpo7advanceE
	.align		8
        /*00a8*/ 	.dword	_ZN34_INTERNAL_2af61f8c_4_k_cu_c32e413b4cuda3std6ranges3__45__cpo9iter_swapE
	.align		8
        /*00b0*/ 	.dword	_ZN34_INTERNAL_2af61f8c_4_k_cu_c32e413b4cuda3std6ranges3__45__cpo4nextE
	.align		8
        /*00b8*/ 	.dword	_ZN34_INTERNAL_2af61f8c_4_k_cu_c32e413b4cuda3std6ranges3__45__cpo4prevE
	.align		8
        /*00c0*/ 	.dword	_ZN34_INTERNAL_2af61f8c_4_k_cu_c32e413b4cuda3std6ranges3__45__cpo4dataE
	.align		8
        /*00c8*/ 	.dword	_ZN34_INTERNAL_2af61f8c_4_k_cu_c32e413b4cuda3std6ranges3__45__cpo5cdataE
	.align		8
        /*00d0*/ 	.dword	_ZN34_INTERNAL_2af61f8c_4_k_cu_c32e413b4cuda3std6ranges3__45__cpo4sizeE
	.align		8
        /*00d8*/ 	.dword	_ZN34_INTERNAL_2af61f8c_4_k_cu_c32e413b4cuda3std6ranges3__45__cpo5ssizeE
	.align		8
        /*00e0*/ 	.dword	_ZN34_INTERNAL_2af61f8c_4_k_cu_c32e413b4cuda3std6ranges3__45__cpo8distanceE
	.align		8
        /*00e8*/ 	.dword	_ZN34_INTERNAL_2af61f8c_4_k_cu_c32e413b6thrust24THRUST_300001_SM_1000_NS8cuda_cub3parE
	.align		8
        /*00f0*/ 	.dword	_ZN34_INTERNAL_2af61f8c_4_k_cu_c32e413b6thrust24THRUST_300001_SM_1000_NS8cuda_cub10par_nosyncE
	.align		8
        /*00f8*/ 	.dword	_ZN34_INTERNAL_2af61f8c_4_k_cu_c32e413b6thrust24THRUST_300001_SM_1000_NS6system6detail10sequential3seqE
	.align		8
        /*0100*/ 	.dword	_ZN34_INTERNAL_2af61f8c_4_k_cu_c32e413b6thrust24THRUST_300001_SM_1000_NS12placeholders2_1E
	.align		8
        /*0108*/ 	.dword	_ZN34_INTERNAL_2af61f8c_4_k_cu_c32e413b6thrust24THRUST_300001_SM_1000_NS12placeholders2_2E
	.align		8
        /*0110*/ 	.dword	_ZN34_INTERNAL_2af61f8c_4_k_cu_c32e413b6thrust24THRUST_300001_SM_1000_NS12placeholders2_3E
	.align		8
        /*0118*/ 	.dword	_ZN34_INTERNAL_2af61f8c_4_k_cu_c32e413b6thrust24THRUST_300001_SM_1000_NS12placeholders2_4E
	.align		8
        /*0120*/ 	.dword	_ZN34_INTERNAL_2af61f8c_4_k_cu_c32e413b6thrust24THRUST_300001_SM_1000_NS12placeholders2_5E
	.align		8
        /*0128*/ 	.dword	_ZN34_INTERNAL_2af61f8c_4_k_cu_c32e413b6thrust24THRUST_300001_SM_1000_NS12placeholders2_6E
	.align		8
        /*0130*/ 	.dword	_ZN34_INTERNAL_2af61f8c_4_k_cu_c32e413b6thrust24THRUST_300001_SM_1000_NS12placeholders2_7E
	.align		8
        /*0138*/ 	.dword	_ZN34_INTERNAL_2af61f8c_4_k_cu_c32e413b6thrust24THRUST_300001_SM_1000_NS12placeholders2_8E
	.align		8
        /*0140*/ 	.dword	_ZN34_INTERNAL_2af61f8c_4_k_cu_c32e413b6thrust24THRUST_300001_SM_1000_NS12placeholders2_9E
	.align		8
        /*0148*/ 	.dword	_ZN34_INTERNAL_2af61f8c_4_k_cu_c32e413b6thrust24THRUST_300001_SM_1000_NS12placeholders3_10E
	.align		8
        /*0150*/ 	.dword	_ZN34_INTERNAL_2af61f8c_4_k_cu_c32e413b6thrust24THRUST_300001_SM_1000_NS3seqE


//--------------------- .text._ZN3cub18CUB_300001_SM_10006detail11EmptyKernelIvEEvv --------------------------
	.section	.text._ZN3cub18CUB_300001_SM_10006detail11EmptyKernelIvEEvv,"ax",@progbits
	.align	128
        .global         _ZN3cub18CUB_300001_SM_10006detail11EmptyKernelIvEEvv
        .type           _ZN3cub18CUB_300001_SM_10006detail11EmptyKernelIvEEvv,@function
        .size           _ZN3cub18CUB_300001_SM_10006detail11EmptyKernelIvEEvv,(.L_x_2 - _ZN3cub18CUB_300001_SM_10006detail11EmptyKernelIvEEvv)
        .other          _ZN3cub18CUB_300001_SM_10006detail11EmptyKernelIvEEvv,@"STO_CUDA_ENTRY STV_DEFAULT"
_ZN3cub18CUB_300001_SM_10006detail11EmptyKernelIvEEvv:
.text._ZN3cub18CUB_300001_SM_10006detail11EmptyKernelIvEEvv:
[----:B------:R-:W-:Y:S01]  /*0000*/  LDC R1, c[0x0][0x37c] ;  /* 0x0000df00ff017b82 */ /* 0x000fe20000000800 */
[----:B------:R-:W-:Y:S05]  /*0010*/  EXIT ;  /* 0x000000000000794d */ /* 0x000fea0003800000 */
.L_x_0:
[----:B------:R-:W-:-:S00]  /*0020*/  BRA `(.L_x_0) ;  /* 0xfffffffc00fc7947 */ /* 0x000fc0000383ffff */
[----:B------:R-:W-:-:S00]  /*0030*/  NOP ;  /* 0x0000000000007918 */ /* 0x000fc00000000000 */
        /* <DEDUP_REMOVED lines=12> */
.L_x_2:


//--------------------- .text._Z4flowmmPKfS0_S0_ffS0_S0_fPfS1_S1_S1_S1_ --------------------------
	.section	.text._Z4flowmmPKfS0_S0_ffS0_S0_fPfS1_S1_S1_S1_,"ax",@progbits
	.align	128
        .global         _Z4flowmmPKfS0_S0_ffS0_S0_fPfS1_S1_S1_S1_
        .type           _Z4flowmmPKfS0_S0_ffS0_S0_fPfS1_S1_S1_S1_,@function
        .size           _Z4flowmmPKfS0_S0_ffS0_S0_fPfS1_S1_S1_S1_,(.L_x_3 - _Z4flowmmPKfS0_S0_ffS0_S0_fPfS1_S1_S1_S1_)
        .other          _Z4flowmmPKfS0_S0_ffS0_S0_fPfS1_S1_S1_S1_,@"STO_CUDA_ENTRY STV_DEFAULT"
_Z4flowmmPKfS0_S0_ffS0_S0_fPfS1_S1_S1_S1_:
.text._Z4flowmmPKfS0_S0_ffS0_S0_fPfS1_S1_S1_S1_:
[----:B------:R-:W-:Y:S01]  /*0000*/  LDC R1, c[0x0][0x37c] ;  /* 0x0000df00ff017b82 */ /* 0x000fe20000000800 */
[----:B------:R-:W-:Y:S05]  /*0010*/  EXIT ;  /* 0x000000000000794d */ /* 0x000fea0003800000 */
.L_x_1:
        /* <DEDUP_REMOVED lines=14> */
.L_x_3:


//--------------------- .nv.shared.reserved.0     --------------------------
	.section	.nv.shared.reserved.0,"aw",@nobits
	.weak		__nv_reservedSMEM_offset_0_alias
	.size		__nv_reservedSMEM_offset_0_alias, 0, 64
	.other		__nv_reservedSMEM_offset_0_alias,@"STO_CUDA_RESERVED_SHARED STV_DEFAULT"
__nv_reservedSMEM_offset_0_alias:
	.zero		0
	.zero		64


//--------------------- .nv.global                --------------------------
	.section	.nv.global,"aw",@nobits
.nv.global:
	.type		_ZN34_INTERNAL_2af61f8c_4_k_cu_c32e413b6thrust24THRUST_300001_SM_1000_NS3seqE,@object
	.size		_ZN34_INTERNAL_2af61f8c_4_k_cu_c32e413b6thrust24THRUST_300001_SM_1000_NS3seqE,(_ZN34_INTERNAL_2af61f8c_4_k_cu_c32e413b4cuda3std3__48in_placeE - _ZN34_INTERNAL_2af61f8c_4_k_cu_c32e413b6thrust24THRUST_300001_SM_1000_NS3seqE)
_ZN34_INTERNAL_2af61f8c_4_k_cu_c32e413b6thrust24THRUST_300001_SM_1000_NS3seqE:
	.zero		1
	.type		_ZN34_INTERNAL_2af61f8c_4_k_cu_c32e413b4cuda3std3__48in_placeE,@object
	.size		_ZN34_INTERNAL_2af61f8c_4_k_cu_c32e413b4cuda3std3__48in_placeE,(_ZN34_INTERNAL_2af61f8c_4_k_cu_c32e413b4cuda3std6ranges3__45__cpo4sizeE - _ZN34_INTERNAL_2af61f8c_4_k_cu_c32e413b4cuda3std3__48in_placeE)
_ZN34_INTERNAL_2af61f8c_4_k_cu_c32e413b4cuda3std3__48in_placeE:
	.zero		1
	.type		_ZN34_INTERNAL_2af61f8c_4_k_cu_c32e413b4cuda3std6ranges3__45__cpo4sizeE,@object
	.size		_ZN34_INTERNAL_2af61f8c_4_k_cu_c32e413b4cuda3std6ranges3__45__cpo4sizeE,(_ZN34_INTERNAL_2af61f8c_4_k_cu_c32e413b6thrust24THRUST_300001_SM_1000_NS12placeholders2_3E - _ZN34_INTERNAL_2af61f8c_4_k_cu_c32e413b4cuda3std6ranges3__45__cpo4sizeE)
_ZN34_INTERNAL_2af61f8c_4_k_cu_c32e413b4cuda3std6ranges3__45__cpo4sizeE:
	.zero		1
	.type		_ZN34_INTERNAL_2af61f8c_4_k_cu_c32e413b6thrust24THRUST_300001_SM_1000_NS12placeholders2_3E,@object
	.size		_ZN34_INTERNAL_2af61f8c_4_k_cu_c32e413b6thrust24THRUST_300001_SM_1000_NS12placeholders2_3E,(_ZN34_INTERNAL_2af61f8c_4_k_cu_c32e413b4cuda3std3__45__cpo6cbeginE - _ZN34_INTERNAL_2af61f8c_4_k_cu_c32e413b6thrust24THRUST_300001_SM_1000_NS12placeholders2_3E)
_ZN34_INTERNAL_2af61f8c_4_k_cu_c32e413b6thrust24THRUST_300001_SM_1000_NS12placeholders2_3E:
	.zero		1
	.type		_ZN34_INTERNAL_2af61f8c_4_k_cu_c32e413b4cuda3std3__45__cpo6cbeginE,@object
	.size		_ZN34_INTERNAL_2af61f8c_4_k_cu_c32e413b4cuda3std3__45__cpo6cbeginE,(_ZN34_INTERNAL_2af61f8c_4_k_cu_c32e413b4cuda3std6ranges3__45__cpo6cbeginE - _ZN34_INTERNAL_2af61f8c_4_k_cu_c32e413b4cuda3std3__45__cpo6cbeginE)
_ZN34_INTERNAL_2af61f8c_4_k_cu_c32e413b4cuda3std3__45__cpo6cbeginE:
	.zero		1
	.type		_ZN34_INTERNAL_2af61f8c_4_k_cu_c32e413b4cuda3std6ranges3__45__cpo6cbeginE,@object
	.size		_ZN34_INTERNAL_2af61f8c_4_k_cu_c32e413b4cuda3std6ranges3__45__cpo6cbeginE,(_ZN34_INTERNAL_2af61f8c_4_k_cu_c32e413b6thrust24THRUST_300001_SM_1000_NS12placeholders2_7E - _ZN34_INTERNAL_2af61f8c_4_k_cu_c32e413b4cuda3std6ranges3__45__cpo6cbeginE)
_ZN34_INTERNAL_2af61f8c_4_k_cu_c32e413b4cuda3std6ranges3__45__cpo6cbeginE:
	.zero		1
	.type		_ZN34_INTERNAL_2af61f8c_4_k_cu_c32e413b6thrust24THRUST_300001_SM_1000_NS12placeholders2_7E,@object
	.size		_ZN34_INTERNAL_2af61f8c_4_k_cu_c32e413b6thrust24THRUST_300001_SM_1000_NS12placeholders2_7E,(_ZN34_INTERNAL_2af61f8c_4_k_cu_c32e413b4cuda3std3__45__cpo7crbeginE - _ZN34_INTERNAL_2af61f8c_4_k_cu_c32e413b6thrust24THRUST_300001_SM_1000_NS12placeholders2_7E)
_ZN34_INTERNAL_2af61f8c_4_k_cu_c32e413b6thrust24THRUST_300001_SM_1000_NS12placeholders2_7E:
	.zero		1
	.type		_ZN34_INTERNAL_2af61f8c_4_k_cu_c32e413b4cuda3std3__45__cpo7crbeginE,@object
	.size		_ZN34_INTERNAL_2af61f8c_4_k_cu_c32e413b4cuda3std3__45__cpo7crbeginE,(_ZN34_INTERNAL_2af61f8c_4_k_cu_c32e413b4cuda3std6ranges3__45__cpo4nextE - _ZN34_INTERNAL_2af61f8c_4_k_cu_c32e413b4cuda3std3__45__cpo7crbeginE)
_ZN34_INTERNAL_2af61f8c_4_k_cu_c32e413b4cuda3std3__45__cpo7crbeginE:
	.zero		1
	.type		_ZN34_INTERNAL_2af61f8c_4_k_cu_c32e413b4cuda3std6ranges3__45__cpo4nextE,@object
	.size		_ZN34_INTERNAL_2af61f8c_4_k_cu_c32e413b4cuda3std6ranges3__45__cpo4nextE,(_ZN34_INTERNAL_2af61f8c_4_k_cu_c32e413b4cuda3std6ranges3__45__cpo4swapE - _ZN34_INTERNAL_2af61f8c_4_k_cu_c32e413b4cuda3std6ranges3__45__cpo4nextE)
_ZN34_INTERNAL_2af61f8c_4_k_cu_c32e413b4cuda3std6ranges3__45__cpo4nextE:
	.zero		1
	.type		_ZN34_INTERNAL_2af61f8c_4_k_cu_c32e413b4cuda3std6ranges3__45__cpo4swapE,@object
	.size		_ZN34_INTERNAL_2af61f8c_4_k_cu_c32e413b4cuda3std6ranges3__45__cpo4swapE,(_ZN34_INTERNAL_2af61f8c_4_k_cu_c32e413b6thrust24THRUST_300001_SM_1000_NS8cuda_cub10par_nosyncE - _ZN34_INTERNAL_2af61f8c_4_k_cu_c32e413b4cuda3std6ranges3__45__cpo4swapE)
_ZN34_INTERNAL_2af61f8c_4_k_cu_c32e413b4cuda3std6ranges3__45__cpo4swapE:
	.zero		1
	.type		_ZN34_INTERNAL_2af61f8c_4_k_cu_c32e413b6thrust24THRUST_300001_SM_1000_NS8cuda_cub10par_nosyncE,@object
	.size		_ZN34_INTERNAL_2af61f8c_4_k_cu_c32e413b6thrust24THRUST_300001_SM_1000_NS8cuda_cub10par_nosyncE,(_ZN34_INTERNAL_2af61f8c_4_k_cu_c32e413b6thrust24THRUST_300001_SM_1000_NS12placeholders2_9E - _ZN34_INTERNAL_2af61f8c_4_k_cu_c32e413b6thrust24THRUST_300001_SM_1000_NS8cuda_cub10par_nosyncE)
_ZN34_INTERNAL_2af61f8c_4_k_cu_c32e413b6thrust24THRUST_300001_SM_1000_NS8cuda_cub10par_nosyncE:
	.zero		1
	.type		_ZN34_INTERNAL_2af61f8c_4_k_cu_c32e413b6thrust24THRUST_300001_SM_1000_NS12placeholders2_9E,@object
	.size		_ZN34_INTERNAL_2af61f8c_4_k_cu_c32e413b6thrust24THRUST_300001_SM_1000_NS12placeholders2_9E,(_ZN34_INTERNAL_2af61f8c_4_k_cu_c32e413b4cuda3std3__436_GLOBAL__N__2af61f8c_4_k_cu_c32e413b6ignoreE - _ZN34_INTERNAL_2af61f8c_4_k_cu_c32e413b6thrust24THRUST_300001_SM_1000_NS12placeholders2_9E)
_ZN34_INTERNAL_2af61f8c_4_k_cu_c32e413b6thrust24THRUST_300001_SM_1000_NS12placeholders2_9E:
	.zero		1
	.type		_ZN34_INTERNAL_2af61f8c_4_k_cu_c32e413b4cuda3std3__436_GLOBAL__N__2af61f8c_4_k_cu_c32e413b6ignoreE,@object
	.size		_ZN34_INTERNAL_2af61f8c_4_k_cu_c32e413b4cuda3std3__436_GLOBAL__N__2af61f8c_4_k_cu_c32e413b6ignoreE,(_ZN34_INTERNAL_2af61f8c_4_k_cu_c32e413b4cuda3std6ranges3__45__cpo4dataE - _ZN34_INTERNAL_2af61f8c_4_k_cu_c32e413b4cuda3std3__436_GLOBAL__N__2af61f8c_4_k_cu_c32e413b6ignoreE)
_ZN34_INTERNAL_2af61f8c_4_k_cu_c32e413b4cuda3std3__436_GLOBAL__N__2af61f8c_4_k_cu_c32e413b6ignoreE:
	.zero		1
	.type		_ZN34_INTERNAL_2af61f8c_4_k_cu_c32e413b4cuda3std6ranges3__45__cpo4dataE,@object
	.size		_ZN34_INTERNAL_2af61f8c_4_k_cu_c32e413b4cuda3std6ranges3__45__cpo4dataE,(_ZN34_INTERNAL_2af61f8c_4_k_cu_c32e413b6thrust24THRUST_300001_SM_1000_NS12placeholders2_1E - _ZN34_INTERNAL_2af61f8c_4_k_cu_c32e413b4cuda3std6ranges3__45__cpo4dataE)
_ZN34_INTERNAL_2af61f8c_4_k_cu_c32e413b4cuda3std6ranges3__45__cpo4dataE:
	.zero		1
	.type		_ZN34_INTERNAL_2af61f8c_4_k_cu_c32e413b6thrust24THRUST_300001_SM_1000_NS12placeholders2_1E,@object
	.size		_ZN34_INTERNAL_2af61f8c_4_k_cu_c32e413b6thrust24THRUST_300001_SM_1000_NS12placeholders2_1E,(_ZN34_INTERNAL_2af61f8c_4_k_cu_c32e413b4cuda3std3__45__cpo5beginE - _ZN34_INTERNAL_2af61f8c_4_k_cu_c32e413b6thrust24THRUST_300001_SM_1000_NS12placeholders2_1E)
_ZN34_INTERNAL_2af61f8c_4_k_cu_c32e413b6thrust24THRUST_300001_SM_1000_NS12placeholders2_1E:
	.zero		1
	.type		_ZN34_INTERNAL_2af61f8c_4_k_cu_c32e413b4cuda3std3__45__cpo5beginE,@object
	.size		_ZN34_INTERNAL_2af61f8c_4_k_cu_c32e413b4cuda3std3__45__cpo5beginE,(_ZN34_INTERNAL_2af61f8c_4_k_cu_c32e413b4cuda3std6ranges3__45__cpo5beginE - _ZN34_INTERNAL_2af61f8c_4_k_cu_c32e413b4cuda3std3__45__cpo5beginE)
_ZN34_INTERNAL_2af61f8c_4_k_cu_c32e413b4cuda3std3__45__cpo5beginE:
	.zero		1
	.type		_ZN34_INTERNAL_2af61f8c_4_k_cu_c32e413b4cuda3std6ranges3__45__cpo5beginE,@object
	.size		_ZN34_INTERNAL_2af61f8c_4_k_cu_c32e413b4cuda3std6ranges3__45__cpo5beginE,(_ZN34_INTERNAL_2af61f8c_4_k_cu_c32e413b6thrust24THRUST_300001_SM_1000_NS12placeholders2_5E - _ZN34_INTERNAL_2af61f8c_4_k_cu_c32e413b4cuda3std6ranges3__45__cpo5beginE)
_ZN34_INTERNAL_2af61f8c_4_k_cu_c32e413b4cuda3std6ranges3__45__cpo5beginE:
	.zero		1
	.type		_ZN34_INTERNAL_2af61f8c_4_k_cu_c32e413b6thrust24THRUST_300001_SM_1000_NS12placeholders2_5E,@object
	.size		_ZN34_INTERNAL_2af61f8c_4_k_cu_c32e413b6thrust24THRUST_300001_SM_1000_NS12placeholders2_5E,(_ZN34_INTERNAL_2af61f8c_4_k_cu_c32e413b4cuda3std3__45__cpo6rbeginE - _ZN34_INTERNAL_2af61f8c_4_k_cu_c32e413b6thrust24THRUST_300001_SM_1000_NS12placeholders2_5E)
_ZN34_INTERNAL_2af61f8c_4_k_cu_c32e413b6thrust24THRUST_300001_SM_1000_NS12placeholders2_5E:
	.zero		1
	.type		_ZN34_INTERNAL_2af61f8c_4_k_cu_c32e413b4cuda3std3__45__cpo6rbeginE,@object
	.size		_ZN34_INTERNAL_2af61f8c_4_k_cu_c32e413b4cuda3std3__45__cpo6rbeginE,(_ZN34_INTERNAL_2af61f8c_4_k_cu_c32e413b4cuda3std6ranges3__45__cpo7advanceE - _ZN34_INTERNAL_2af61f8c_4_k_cu_c32e413b4cuda3std3__45__cpo6rbeginE)
_ZN34_INTERNAL_2af61f8c_4_k_cu_c32e413b4cuda3std3__45__cpo6rbeginE:
	.zero		1
	.type		_ZN34_INTERNAL_2af61f8c_4_k_cu_c32e413b4cuda3std6ranges3__45__cpo7advanceE,@object
	.size		_ZN34_INTERNAL_2af61f8c_4_k_cu_c32e413b4cuda3std6ranges3__45__cpo7advanceE,(_ZN34_INTERNAL_2af61f8c_4_k_cu_c32e413b4cuda3std3__47nulloptE - _ZN34_INTERNAL_2af61f8c_4_k_cu_c32e413b4cuda3std6ranges3__45__cpo7advanceE)
_ZN34_INTERNAL_2af61f8c_4_k_cu_c32e413b4cuda3std6ranges3__45__cpo7advanceE:
	.zero		1
	.type		_ZN34_INTERNAL_2af61f8c_4_k_cu_c32e413b4cuda3std3__47nulloptE,@object
	.size		_ZN34_INTERNAL_2af61f8c_4_k_cu_c32e413b4cuda3std3__47nulloptE,(_ZN34_INTERNAL_2af61f8c_4_k_cu_c32e413b4cuda3std6ranges3__45__cpo8distanceE - _ZN34_INTERNAL_2af61f8c_4_k_cu_c32e413b4cuda3std3__47nulloptE)
_ZN34_INTERNAL_2af61f8c_4_k_cu_c32e413b4cuda3std3__47nulloptE:
	.zero		1
	.type		_ZN34_INTERNAL_2af61f8c_4_k_cu_c32e413b4cuda3std6ranges3__45__cpo8distanceE,@object
	.size		_ZN34_INTERNAL_2af61f8c_4_k_cu_c32e413b4cuda3std6ranges3__45__cpo8distanceE,(_ZN34_INTERNAL_2af61f8c_4_k_cu_c32e413b6thrust24THRUST_300001_SM_1000_NS12placeholders3_10E - _ZN34_INTERNAL_2af61f8c_4_k_cu_c32e413b4cuda3std6ranges3__45__cpo8distanceE)
_ZN34_INTERNAL_2af61f8c_4_k_cu_c32e413b4cuda3std6ranges3__45__cpo8distanceE:
	.zero		1
	.type		_ZN34_INTERNAL_2af61f8c_4_k_cu_c32e413b6thrust24THRUST_300001_SM_1000_NS12placeholders3_10E,@object
	.size		_ZN34_INTERNAL_2af61f8c_4_k_cu_c32e413b6thrust24THRUST_300001_SM_1000_NS12placeholders3_10E,(_ZN34_INTERNAL_2af61f8c_4_k_cu_c32e413b4cuda3std3__419piecewise_constructE - _ZN34_INTERNAL_2af61f8c_4_k_cu_c32e413b6thrust24THRUST_300001_SM_1000_NS12placeholders3_10E)
_ZN34_INTERNAL_2af61f8c_4_k_cu_c32e413b6thrust24THRUST_300001_SM_1000_NS12placeholders3_10E:
	.zero		1
	.type		_ZN34_INTERNAL_2af61f8c_4_k_cu_c32e413b4cuda3std3__419piecewise_constructE,@object
	.size		_ZN34_INTERNAL_2af61f8c_4_k_cu_c32e413b4cuda3std3__419piecewise_constructE,(_ZN34_INTERNAL_2af61f8c_4_k_cu_c32e413b4cuda3std6ranges3__45__cpo5cdataE - _ZN34_INTERNAL_2af61f8c_4_k_cu_c32e413b4cuda3std3__419piecewise_constructE)
_ZN34_INTERNAL_2af61f8c_4_k_cu_c32e413b4cuda3std3__419piecewise_constructE:
	.zero		1
	.type		_ZN34_INTERNAL_2af61f8c_4_k_cu_c32e413b4cuda3std6ranges3__45__cpo5cdataE,@object
	.size		_ZN34_INTERNAL_2af61f8c_4_k_cu_c32e413b4cuda3std6ranges3__45__cpo5cdataE,(_ZN34_INTERNAL_2af61f8c_4_k_cu_c32e413b6thrust24THRUST_300001_SM_1000_NS12placeholders2_2E - _ZN34_INTERNAL_2af61f8c_4_k_cu_c32e413b4cuda3std6ranges3__45__cpo5cdataE)
_ZN34_INTERNAL_2af61f8c_4_k_cu_c32e413b4cuda3std6ranges3__45__cpo5cdataE:
	.zero		1
	.type		_ZN34_INTERNAL_2af61f8c_4_k_cu_c32e413b6thrust24THRUST_300001_SM_1000_NS12placeholders2_2E,@object
	.size		_ZN34_INTERNAL_2af61f8c_4_k_cu_c32e413b6thrust24THRUST_300001_SM_1000_NS12placeholders2_2E,(_ZN34_INTERNAL_2af61f8c_4_k_cu_c32e413b4cuda3std3__45__cpo3endE - _ZN34_INTERNAL_2af61f8c_4_k_cu_c32e413b6thrust24THRUST_300001_SM_1000_NS12placeholders2_2E)
_ZN34_INTERNAL_2af61f8c_4_k_cu_c32e413b6thrust24THRUST_300001_SM_1000_NS12placeholders2_2E:
	.zero		1
	.type		_ZN34_INTERNAL_2af61f8c_4_k_cu_c32e413b4cuda3std3__45__cpo3endE,@object
	.size		_ZN34_INTERNAL_2af61f8c_4_k_cu_c32e413b4cuda3std3__45__cpo3endE,(_ZN34_INTERNAL_2af61f8c_4_k_cu_c32e413b4cuda3std6ranges3__45__cpo3endE - _ZN34_INTERNAL_2af61f8c_4_k_cu_c32e413b4cuda3std3__45__cpo3endE)
_ZN34_INTERNAL_2af61f8c_4_k_cu_c32e413b4cuda3std3__45__cpo3endE:
	.zero		1
	.type		_ZN34_INTERNAL_2af61f8c_4_k_cu_c32e413b4cuda3std6ranges3__45__cpo3endE,@object
	.size		_ZN34_INTERNAL_2af61f8c_4_k_cu_c32e413b4cuda3std6ranges3__45__cpo3endE,(_ZN34_INTERNAL_2af61f8c_4_k_cu_c32e413b6thrust24THRUST_300001_SM_1000_NS12placeholders2_6E - _ZN34_INTERNAL_2af61f8c_4_k_cu_c32e413b4cuda3std6ranges3__45__cpo3endE)
_ZN34_INTERNAL_2af61f8c_4_k_cu_c32e413b4cuda3std6ranges3__45__cpo3endE:
	.zero		1
	.type		_ZN34_INTERNAL_2af61f8c_4_k_cu_c32e413b6thrust24THRUST_300001_SM_1000_NS12placeholders2_6E,@object
	.size		_ZN34_INTERNAL_2af61f8c_4_k_cu_c32e413b6thrust24THRUST_300001_SM_1000_NS12placeholders2_6E,(_ZN34_INTERNAL_2af61f8c_4_k_cu_c32e413b4cuda3std3__45__cpo4rendE - _ZN34_INTERNAL_2af61f8c_4_k_cu_c32e413b6thrust24THRUST_300001_SM_1000_NS12placeholders2_6E)
_ZN34_INTERNAL_2af61f8c_4_k_cu_c32e413b6thrust24THRUST_300001_SM_1000_NS12placeholders2_6E:
	.zero		1
	.type		_ZN34_INTERNAL_2af61f8c_4_k_cu_c32e413b4cuda3std3__45__cpo4rendE,@object
	.size		_ZN34_INTERNAL_2af61f8c_4_k_cu_c32e413b4cuda3std3__45__cpo4rendE,(_ZN34_INTERNAL_2af61f8c_4_k_cu_c32e413b4cuda3std6ranges3__45__cpo9iter_swapE - _ZN34_INTERNAL_2af61f8c_4_k_cu_c32e413b4cuda3std3__45__cpo4rendE)
_ZN34_INTERNAL_2af61f8c_4_k_cu_c32e413b4cuda3std3__45__cpo4rendE:
	.zero		1
	.type		_ZN34_INTERNAL_2af61f8c_4_k_cu_c32e413b4cuda3std6ranges3__45__cpo9iter_swapE,@object
	.size		_ZN34_INTERNAL_2af61f8c_4_k_cu_c32e413b4cuda3std6ranges3__45__cpo9iter_swapE,(_ZN34_INTERNAL_2af61f8c_4_k_cu_c32e413b4cuda3std3__48unexpectE - _ZN34_INTERNAL_2af61f8c_4_k_cu_c32e413b4cuda3std6ranges3__45__cpo9iter_swapE)
_ZN34_INTERNAL_2af61f8c_4_k_cu_c32e413b4cuda3std6ranges3__45__cpo9iter_swapE:
	.zero		1
	.type		_ZN34_INTERNAL_2af61f8c_4_k_cu_c32e413b4cuda3std3__48unexpectE,@object
	.size		_ZN34_INTERNAL_2af61f8c_4_k_cu_c32e413b4cuda3std3__48unexpectE,(_ZN34_INTERNAL_2af61f8c_4_k_cu_c32e413b6thrust24THRUST_300001_SM_1000_NS8cuda_cub3parE - _ZN34_INTERNAL_2af61f8c_4_k_cu_c32e413b4cuda3std3__48unexpectE)
_ZN34_INTERNAL_2af61f8c_4_k_cu_c32e413b4cuda3std3__48unexpectE:
	.zero		1
	.type		_ZN34_INTERNAL_2af61f8c_4_k_cu_c32e413b6thrust24THRUST_300001_SM_1000_NS8cuda_cub3parE,@object
	.size		_ZN34_INTERNAL_2af61f8c_4_k_cu_c32e413b6thrust24THRUST_300001_SM_1000_NS8cuda_cub3parE,(_ZN34_INTERNAL_2af61f8c_4_k_cu_c32e413b6thrust24THRUST_300001_SM_1000_NS12placeholders2_4E - _ZN34_INTERNAL_2af61f8c_4_k_cu_c32e413b6thrust24THRUST_300001_SM_1000_NS8cuda_cub3parE)
_ZN34_INTERNAL_2af61f8c_4_k_cu_c32e413b6thrust24THRUST_300001_SM_1000_NS8cuda_cub3parE:
	.zero		1
	.type		_ZN34_INTERNAL_2af61f8c_4_k_cu_c32e413b6thrust24THRUST_300001_SM_1000_NS12placeholders2_4E,@object
	.size		_ZN34_INTERNAL_2af61f8c_4_k_cu_c32e413b6thrust24THRUST_300001_SM_1000_NS12placeholders2_4E,(_ZN34_INTERNAL_2af61f8c_4_k_cu_c32e413b4cuda3std3__45__cpo4cendE - _ZN34_INTERNAL_2af61f8c_4_k_cu_c32e413b6thrust24THRUST_300001_SM_1000_NS12placeholders2_4E)
_ZN34_INTERNAL_2af61f8c_4_k_cu_c32e413b6thrust24THRUST_300001_SM_1000_NS12placeholders2_4E:
	.zero		1
	.type		_ZN34_INTERNAL_2af61f8c_4_k_cu_c32e413b4cuda3std3__45__cpo4cendE,@object
	.size		_ZN34_INTERNAL_2af61f8c_4_k_cu_c32e413b4cuda3std3__45__cpo4cendE,(_ZN34_INTERNAL_2af61f8c_4_k_cu_c32e413b4cuda3std6ranges3__45__cpo4cendE - _ZN34_INTERNAL_2af61f8c_4_k_cu_c32e413b4cuda3std3__45__cpo4cendE)
_ZN34_INTERNAL_2af61f8c_4_k_cu_c32e413b4cuda3std3__45__cpo4cendE:
	.zero		1
	.type		_ZN34_INTERNAL_2af61f8c_4_k_cu_c32e413b4cuda3std6ranges3__45__cpo4cendE,@object
	.size		_ZN34_INTERNAL_2af61f8c_4_k_cu_c32e413b4cuda3std6ranges3__45__cpo4cendE,(_ZN34_INTERNAL_2af61f8c_4_k_cu_c32e413b4cuda3std3__420unreachable_sentinelE - _ZN34_INTERNAL_2af61f8c_4_k_cu_c32e413b4cuda3std6ranges3__45__cpo4cendE)
_ZN34_INTERNAL_2af61f8c_4_k_cu_c32e413b4cuda3std6ranges3__45__cpo4cendE:
	.zero		1
	.type		_ZN34_INTERNAL_2af61f8c_4_k_cu_c32e413b4cuda3std3__420unreachable_sentinelE,@object
	.size		_ZN34_INTERNAL_2af61f8c_4_k_cu_c32e413b4cuda3std3__420unreachable_sentinelE,(_ZN34_INTERNAL_2af61f8c_4_k_cu_c32e413b4cuda3std6ranges3__45__cpo5ssizeE - _ZN34_INTERNAL_2af61f8c_4_k_cu_c32e413b4cuda3std3__420unreachable_sentinelE)
_ZN34_INTERNAL_2af61f8c_4_k_cu_c32e413b4cuda3std3__420unreachable_sentinelE:
	.zero		1
	.type		_ZN34_INTERNAL_2af61f8c_4_k_cu_c32e413b4cuda3std6ranges3__45__cpo5ssizeE,@object
	.size		_ZN34_INTERNAL_2af61f8c_4_k_cu_c32e413b4cuda3std6ranges3__45__cpo5ssizeE,(_ZN34_INTERNAL_2af61f8c_4_k_cu_c32e413b6thrust24THRUST_300001_SM_1000_NS12placeholders2_8E - _ZN34_INTERNAL_2af61f8c_4_k_cu_c32e413b4cuda3std6ranges3__45__cpo5ssizeE)
_ZN34_INTERNAL_2af61f8c_4_k_cu_c32e413b4cuda3std6ranges3__45__cpo5ssizeE:
	.zero		1
	.type		_ZN34_INTERNAL_2af61f8c_4_k_cu_c32e413b6thrust24THRUST_300001_SM_1000_NS12placeholders2_8E,@object
	.size		_ZN34_INTERNAL_2af61f8c_4_k_cu_c32e413b6thrust24THRUST_300001_SM_1000_NS12placeholders2_8E,(_ZN34_INTERNAL_2af61f8c_4_k_cu_c32e413b4cuda3std3__45__cpo5crendE - _ZN34_INTERNAL_2af61f8c_4_k_cu_c32e413b6thrust24THRUST_300001_SM_1000_NS12placeholders2_8E)
_ZN34_INTERNAL_2af61f8c_4_k_cu_c32e413b6thrust24THRUST_300001_SM_1000_NS12placeholders2_8E:
	.zero		1
	.type		_ZN34_INTERNAL_2af61f8c_4_k_cu_c32e413b4cuda3std3__45__cpo5crendE,@object
	.size		_ZN34_INTERNAL_2af61f8c_4_k_cu_c32e413b4cuda3std3__45__cpo5crendE,(_ZN34_INTERNAL_2af61f8c_4_k_cu_c32e413b4cuda3std6ranges3__45__cpo4prevE - _ZN34_INTERNAL_2af61f8c_4_k_cu_c32e413b4cuda3std3__45__cpo5crendE)
_ZN34_INTERNAL_2af61f8c_4_k_cu_c32e413b4cuda3std3__45__cpo5crendE:
	.zero		1
	.type		_ZN34_INTERNAL_2af61f8c_4_k_cu_c32e413b4cuda3std6ranges3__45__cpo4prevE,@object
	.size		_ZN34_INTERNAL_2af61f8c_4_k_cu_c32e413b4cuda3std6ranges3__45__cpo4prevE,(_ZN34_INTERNAL_2af61f8c_4_k_cu_c32e413b4cuda3std6ranges3__45__cpo9iter_moveE - _ZN34_INTERNAL_2af61f8c_4_k_cu_c32e413b4cuda3std6ranges3__45__cpo4prevE)
_ZN34_INTERNAL_2af61f8c_4_k_cu_c32e413b4cuda3std6ranges3__45__cpo4prevE:
	.zero		1
	.type		_ZN34_INTERNAL_2af61f8c_4_k_cu_c32e413b4cuda3std6ranges3__45__cpo9iter_moveE,@object
	.size		_ZN34_INTERNAL_2af61f8c_4_k_cu_c32e413b4cuda3std6ranges3__45__cpo9iter_moveE,(_ZN34_INTERNAL_2af61f8c_4_k_cu_c32e413b6thrust24THRUST_300001_SM_1000_NS6system6detail10sequential3seqE - _ZN34_INTERNAL_2af61f8c_4_k_cu_c32e413b4cuda3std6ranges3__45__cpo9iter_moveE)
_ZN34_INTERNAL_2af61f8c_4_k_cu_c32e413b4cuda3std6ranges3__45__cpo9iter_moveE:
	.zero		1
	.type		_ZN34_INTERNAL_2af61f8c_4_k_cu_c32e413b6thrust24THRUST_300001_SM_1000_NS6system6detail10sequential3seqE,@object
	.size		_ZN34_INTERNAL_2af61f8c_4_k_cu_c32e413b6thrust24THRUST_300001_SM_1000_NS6system6detail10sequential3seqE,(.L_31 - _ZN34_INTERNAL_2af61f8c_4_k_cu_c32e413b6thrust24THRUST_300001_SM_1000_NS6system6detail10sequential3seqE)
_ZN34_INTERNAL_2af61f8c_4_k_cu_c32e413b6thrust24THRUST_300001_SM_1000_NS6system6detail10sequential3seqE:
	.zero		1
.L_31:


//--------------------- .nv.constant0._ZN3cub18CUB_300001_SM_10006detail11EmptyKernelIvEEvv --------------------------
	.section	.nv.constant0._ZN3cub18CUB_300001_SM_10006detail11EmptyKernelIvEEvv,"a",@progbits
	.sectionflags	@""
	.align	4
.nv.constant0._ZN3cub18CUB_300001_SM_10006detail11EmptyKernelIvEEvv:
	.zero		896


//--------------------- .nv.constant0._Z4flowmmPKfS0_S0_ffS0_S0_fPfS1_S1_S1_S1_ --------------------------
	.section	.nv.constant0._Z4flowmmPKfS0_S0_ffS0_S0_fPfS1_S1_S1_S1_,"a",@progbits
	.sectionflags	@""
	.align	4
.nv.constant0._Z4flowmmPKfS0_S0_ffS0_S0_fPfS1_S1_S1_S1_:
	.zero		1008


//--------------------- SYMBOLS --------------------------

	.type		.nv.reservedSmem.offset0,@object
	.size		.nv.reservedSmem.offset0,0x4
